//
// Generated by NVIDIA NVVM Compiler
//
// Compiler Build ID: CL-36424714
// Cuda compilation tools, release 13.0, V13.0.88
// Based on NVVM 20.0.0
//

.version 9.0
.target sm_100
.address_size 64

	// .globl	_Z16printThreadIndexPiii
.extern .func  (.param .b32 func_retval0) vprintf
(
	.param .b64 vprintf_param_0,
	.param .b64 vprintf_param_1
)
;
.global .align 1 .b8 $str[81] = {116, 104, 114, 101, 97, 100, 95, 105, 100, 32, 40, 37, 100, 44, 37, 100, 41, 32, 98, 108, 111, 99, 107, 95, 105, 100, 32, 40, 37, 100, 44, 37, 100, 41, 32, 99, 111, 111, 114, 100, 105, 110, 97, 116, 101, 32, 40, 37, 100, 44, 37, 100, 41, 32, 103, 108, 111, 98, 97, 108, 32, 105, 110, 100, 101, 120, 32, 37, 50, 100, 32, 105, 118, 97, 108, 32, 37, 50, 100, 10};

.visible .entry _Z16printThreadIndexPiii(
	.param .u64 .ptr .align 1 _Z16printThreadIndexPiii_param_0,
	.param .u32 _Z16printThreadIndexPiii_param_1,
	.param .u32 _Z16printThreadIndexPiii_param_2
)
{
	.local .align 16 .b8 	__local_depot0[32];
	.reg .b64 	%SP;
	.reg .b64 	%SPL;
	.reg .b32 	%r<14>;
	.reg .b64 	%rd<9>;

	mov.u64 	%SPL, __local_depot0;
	cvta.local.u64 	%SP, %SPL;
	ld.param.u64 	%rd1, [_Z16printThreadIndexPiii_param_0];
	ld.param.u32 	%r1, [_Z16printThreadIndexPiii_param_1];
	cvta.to.global.u64 	%rd2, %rd1;
	add.u64 	%rd3, %SP, 0;
	add.u64 	%rd4, %SPL, 0;
	mov.u32 	%r2, %tid.x;
	mov.u32 	%r3, %ctaid.x;
	mov.u32 	%r4, %ntid.x;
	mad.lo.s32 	%r5, %r3, %r4, %r2;
	mov.u32 	%r6, %tid.y;
	mov.u32 	%r7, %ctaid.y;
	mov.u32 	%r8, %ntid.y;
	mad.lo.s32 	%r9, %r7, %r8, %r6;
	mad.lo.s32 	%r10, %r1, %r9, %r5;
	mul.wide.u32 	%rd5, %r10, 4;
	add.s64 	%rd6, %rd2, %rd5;
	ld.global.u32 	%r11, [%rd6];
	st.local.v4.u32 	[%rd4], {%r2, %r6, %r3, %r7};
	st.local.v4.u32 	[%rd4+16], {%r5, %r9, %r10, %r11};
	mov.u64 	%rd7, $str;
	cvta.global.u64 	%rd8, %rd7;
	{ // callseq 0, 0
	.param .b64 param0;
	st.param.b64 	[param0], %rd8;
	.param .b64 param1;
	st.param.b64 	[param1], %rd3;
	.param .b32 retval0;
	call.uni (retval0), 
	vprintf, 
	(
	param0, 
	param1
	);
	ld.param.b32 	%r12, [retval0];
	} // callseq 0
	ret;

}
	// .globl	_Z16sumMatrixOnGPU2DPfS_S_ii
.visible .entry _Z16sumMatrixOnGPU2DPfS_S_ii(
	.param .u64 .ptr .align 1 _Z16sumMatrixOnGPU2DPfS_S_ii_param_0,
	.param .u64 .ptr .align 1 _Z16sumMatrixOnGPU2DPfS_S_ii_param_1,
	.param .u64 .ptr .align 1 _Z16sumMatrixOnGPU2DPfS_S_ii_param_2,
	.param .u32 _Z16sumMatrixOnGPU2DPfS_S_ii_param_3,
	.param .u32 _Z16sumMatrixOnGPU2DPfS_S_ii_param_4
)
{
	.reg .pred 	%p<4>;
	.reg .b32 	%r<14>;
	.reg .b32 	%f<4>;
	.reg .b64 	%rd<11>;

	ld.param.u64 	%rd1, [_Z16sumMatrixOnGPU2DPfS_S_ii_param_0];
	ld.param.u64 	%rd2, [_Z16sumMatrixOnGPU2DPfS_S_ii_param_1];
	ld.param.u64 	%rd3, [_Z16sumMatrixOnGPU2DPfS_S_ii_param_2];
	ld.param.u32 	%r2, [_Z16sumMatrixOnGPU2DPfS_S_ii_param_3];
	ld.param.u32 	%r3, [_Z16sumMatrixOnGPU2DPfS_S_ii_param_4];
	mov.u32 	%r5, %tid.x;
	mov.u32 	%r6, %ctaid.x;
	mov.u32 	%r7, %ntid.x;
	mad.lo.s32 	%r8, %r6, %r7, %r5;
	mov.u32 	%r9, %tid.y;
	mov.u32 	%r10, %ctaid.y;
	mov.u32 	%r11, %ntid.y;
	mad.lo.s32 	%r12, %r10, %r11, %r9;
	mad.lo.s32 	%r1, %r2, %r12, %r8;
	setp.ge.u32 	%p1, %r8, %r2;
	setp.ge.u32 	%p2, %r12, %r3;
	or.pred  	%p3, %p1, %p2;
	@%p3 bra 	$L__BB1_2;
	cvta.to.global.u64 	%rd4, %rd1;
	cvta.to.global.u64 	%rd5, %rd2;
	cvta.to.global.u64 	%rd6, %rd3;
	mul.wide.u32 	%rd7, %r1, 4;
	add.s64 	%rd8, %rd4, %rd7;
	ld.global.f32 	%f1, [%rd8];
	add.s64 	%rd9, %rd5, %rd7;
	ld.global.f32 	%f2, [%rd9];
	add.f32 	%f3, %f1, %f2;
	add.s64 	%rd10, %rd6, %rd7;
	st.global.f32 	[%rd10], %f3;
$L__BB1_2:
	ret;

}
	// .globl	_Z16sumMatrixOnGPU1DPfS_S_ii
.visible .entry _Z16sumMatrixOnGPU1DPfS_S_ii(
	.param .u64 .ptr .align 1 _Z16sumMatrixOnGPU1DPfS_S_ii_param_0,
	.param .u64 .ptr .align 1 _Z16sumMatrixOnGPU1DPfS_S_ii_param_1,
	.param .u64 .ptr .align 1 _Z16sumMatrixOnGPU1DPfS_S_ii_param_2,
	.param .u32 _Z16sumMatrixOnGPU1DPfS_S_ii_param_3,
	.param .u32 _Z16sumMatrixOnGPU1DPfS_S_ii_param_4
)
{
	.reg .pred 	%p<12>;
	.reg .b32 	%r<38>;
	.reg .b32 	%f<88>;
	.reg .b64 	%rd<101>;

	ld.param.u64 	%rd4, [_Z16sumMatrixOnGPU1DPfS_S_ii_param_0];
	ld.param.u64 	%rd5, [_Z16sumMatrixOnGPU1DPfS_S_ii_param_1];
	ld.param.u64 	%rd6, [_Z16sumMatrixOnGPU1DPfS_S_ii_param_2];
	ld.param.u32 	%r23, [_Z16sumMatrixOnGPU1DPfS_S_ii_param_3];
	ld.param.u32 	%r24, [_Z16sumMatrixOnGPU1DPfS_S_ii_param_4];
	cvta.to.global.u64 	%rd1, %rd6;
	cvta.to.global.u64 	%rd2, %rd5;
	cvta.to.global.u64 	%rd3, %rd4;
	mov.u32 	%r25, %tid.x;
	mov.u32 	%r26, %ctaid.x;
	mov.u32 	%r27, %ntid.x;
	mad.lo.s32 	%r1, %r26, %r27, %r25;
	setp.ge.u32 	%p1, %r1, %r23;
	setp.lt.s32 	%p2, %r24, 1;
	or.pred  	%p3, %p1, %p2;
	@%p3 bra 	$L__BB2_13;
	and.b32  	%r2, %r24, 15;
	setp.lt.u32 	%p4, %r24, 16;
	mov.b32 	%r34, 0;
	@%p4 bra 	$L__BB2_4;
	and.b32  	%r34, %r24, 2147483632;
	neg.s32 	%r32, %r34;
	shl.b32 	%r5, %r23, 4;
	mul.wide.s32 	%rd11, %r23, 4;
	mov.u32 	%r31, %r1;
$L__BB2_3:
	.pragma "nounroll";
	mul.wide.s32 	%rd7, %r31, 4;
	add.s64 	%rd8, %rd3, %rd7;
	ld.global.f32 	%f1, [%rd8];
	add.s64 	%rd9, %rd2, %rd7;
	ld.global.f32 	%f2, [%rd9];
	add.f32 	%f3, %f1, %f2;
	add.s64 	%rd10, %rd1, %rd7;
	st.global.f32 	[%rd10], %f3;
	add.s64 	%rd12, %rd8, %rd11;
	ld.global.f32 	%f4, [%rd12];
	add.s64 	%rd13, %rd9, %rd11;
	ld.global.f32 	%f5, [%rd13];
	add.f32 	%f6, %f4, %f5;
	add.s64 	%rd14, %rd10, %rd11;
	st.global.f32 	[%rd14], %f6;
	add.s64 	%rd15, %rd12, %rd11;
	ld.global.f32 	%f7, [%rd15];
	add.s64 	%rd16, %rd13, %rd11;
	ld.global.f32 	%f8, [%rd16];
	add.f32 	%f9, %f7, %f8;
	add.s64 	%rd17, %rd14, %rd11;
	st.global.f32 	[%rd17], %f9;
	add.s64 	%rd18, %rd15, %rd11;
	ld.global.f32 	%f10, [%rd18];
	add.s64 	%rd19, %rd16, %rd11;
	ld.global.f32 	%f11, [%rd19];
	add.f32 	%f12, %f10, %f11;
	add.s64 	%rd20, %rd17, %rd11;
	st.global.f32 	[%rd20], %f12;
	add.s64 	%rd21, %rd18, %rd11;
	ld.global.f32 	%f13, [%rd21];
	add.s64 	%rd22, %rd19, %rd11;
	ld.global.f32 	%f14, [%rd22];
	add.f32 	%f15, %f13, %f14;
	add.s64 	%rd23, %rd20, %rd11;
	st.global.f32 	[%rd23], %f15;
	add.s64 	%rd24, %rd21, %rd11;
	ld.global.f32 	%f16, [%rd24];
	add.s64 	%rd25, %rd22, %rd11;
	ld.global.f32 	%f17, [%rd25];
	add.f32 	%f18, %f16, %f17;
	add.s64 	%rd26, %rd23, %rd11;
	st.global.f32 	[%rd26], %f18;
	add.s64 	%rd27, %rd24, %rd11;
	ld.global.f32 	%f19, [%rd27];
	add.s64 	%rd28, %rd25, %rd11;
	ld.global.f32 	%f20, [%rd28];
	add.f32 	%f21, %f19, %f20;
	add.s64 	%rd29, %rd26, %rd11;
	st.global.f32 	[%rd29], %f21;
	add.s64 	%rd30, %rd27, %rd11;
	ld.global.f32 	%f22, [%rd30];
	add.s64 	%rd31, %rd28, %rd11;
	ld.global.f32 	%f23, [%rd31];
	add.f32 	%f24, %f22, %f23;
	add.s64 	%rd32, %rd29, %rd11;
	st.global.f32 	[%rd32], %f24;
	add.s64 	%rd33, %rd30, %rd11;
	ld.global.f32 	%f25, [%rd33];
	add.s64 	%rd34, %rd31, %rd11;
	ld.global.f32 	%f26, [%rd34];
	add.f32 	%f27, %f25, %f26;
	add.s64 	%rd35, %rd32, %rd11;
	st.global.f32 	[%rd35], %f27;
	add.s64 	%rd36, %rd33, %rd11;
	ld.global.f32 	%f28, [%rd36];
	add.s64 	%rd37, %rd34, %rd11;
	ld.global.f32 	%f29, [%rd37];
	add.f32 	%f30, %f28, %f29;
	add.s64 	%rd38, %rd35, %rd11;
	st.global.f32 	[%rd38], %f30;
	add.s64 	%rd39, %rd36, %rd11;
	ld.global.f32 	%f31, [%rd39];
	add.s64 	%rd40, %rd37, %rd11;
	ld.global.f32 	%f32, [%rd40];
	add.f32 	%f33, %f31, %f32;
	add.s64 	%rd41, %rd38, %rd11;
	st.global.f32 	[%rd41], %f33;
	add.s64 	%rd42, %rd39, %rd11;
	ld.global.f32 	%f34, [%rd42];
	add.s64 	%rd43, %rd40, %rd11;
	ld.global.f32 	%f35, [%rd43];
	add.f32 	%f36, %f34, %f35;
	add.s64 	%rd44, %rd41, %rd11;
	st.global.f32 	[%rd44], %f36;
	add.s64 	%rd45, %rd42, %rd11;
	ld.global.f32 	%f37, [%rd45];
	add.s64 	%rd46, %rd43, %rd11;
	ld.global.f32 	%f38, [%rd46];
	add.f32 	%f39, %f37, %f38;
	add.s64 	%rd47, %rd44, %rd11;
	st.global.f32 	[%rd47], %f39;
	add.s64 	%rd48, %rd45, %rd11;
	ld.global.f32 	%f40, [%rd48];
	add.s64 	%rd49, %rd46, %rd11;
	ld.global.f32 	%f41, [%rd49];
	add.f32 	%f42, %f40, %f41;
	add.s64 	%rd50, %rd47, %rd11;
	st.global.f32 	[%rd50], %f42;
	add.s64 	%rd51, %rd48, %rd11;
	ld.global.f32 	%f43, [%rd51];
	add.s64 	%rd52, %rd49, %rd11;
	ld.global.f32 	%f44, [%rd52];
	add.f32 	%f45, %f43, %f44;
	add.s64 	%rd53, %rd50, %rd11;
	st.global.f32 	[%rd53], %f45;
	add.s64 	%rd54, %rd51, %rd11;
	ld.global.f32 	%f46, [%rd54];
	add.s64 	%rd55, %rd52, %rd11;
	ld.global.f32 	%f47, [%rd55];
	add.f32 	%f48, %f46, %f47;
	add.s64 	%rd56, %rd53, %rd11;
	st.global.f32 	[%rd56], %f48;
	add.s32 	%r32, %r32, 16;
	add.s32 	%r31, %r31, %r5;
	setp.ne.s32 	%p5, %r32, 0;
	@%p5 bra 	$L__BB2_3;
$L__BB2_4:
	setp.eq.s32 	%p6, %r2, 0;
	@%p6 bra 	$L__BB2_13;
	and.b32  	%r11, %r24, 7;
	setp.lt.u32 	%p7, %r2, 8;
	@%p7 bra 	$L__BB2_7;
	mad.lo.s32 	%r29, %r34, %r23, %r1;
	mul.wide.s32 	%rd57, %r29, 4;
	add.s64 	%rd58, %rd3, %rd57;
	ld.global.f32 	%f49, [%rd58];
	add.s64 	%rd59, %rd2, %rd57;
	ld.global.f32 	%f50, [%rd59];
	add.f32 	%f51, %f49, %f50;
	add.s64 	%rd60, %rd1, %rd57;
	st.global.f32 	[%rd60], %f51;
	mul.wide.s32 	%rd61, %r23, 4;
	add.s64 	%rd62, %rd58, %rd61;
	ld.global.f32 	%f52, [%rd62];
	add.s64 	%rd63, %rd59, %rd61;
	ld.global.f32 	%f53, [%rd63];
	add.f32 	%f54, %f52, %f53;
	add.s64 	%rd64, %rd60, %rd61;
	st.global.f32 	[%rd64], %f54;
	add.s64 	%rd65, %rd62, %rd61;
	ld.global.f32 	%f55, [%rd65];
	add.s64 	%rd66, %rd63, %rd61;
	ld.global.f32 	%f56, [%rd66];
	add.f32 	%f57, %f55, %f56;
	add.s64 	%rd67, %rd64, %rd61;
	st.global.f32 	[%rd67], %f57;
	add.s64 	%rd68, %rd65, %rd61;
	ld.global.f32 	%f58, [%rd68];
	add.s64 	%rd69, %rd66, %rd61;
	ld.global.f32 	%f59, [%rd69];
	add.f32 	%f60, %f58, %f59;
	add.s64 	%rd70, %rd67, %rd61;
	st.global.f32 	[%rd70], %f60;
	add.s64 	%rd71, %rd68, %rd61;
	ld.global.f32 	%f61, [%rd71];
	add.s64 	%rd72, %rd69, %rd61;
	ld.global.f32 	%f62, [%rd72];
	add.f32 	%f63, %f61, %f62;
	add.s64 	%rd73, %rd70, %rd61;
	st.global.f32 	[%rd73], %f63;
	add.s64 	%rd74, %rd71, %rd61;
	ld.global.f32 	%f64, [%rd74];
	add.s64 	%rd75, %rd72, %rd61;
	ld.global.f32 	%f65, [%rd75];
	add.f32 	%f66, %f64, %f65;
	add.s64 	%rd76, %rd73, %rd61;
	st.global.f32 	[%rd76], %f66;
	add.s64 	%rd77, %rd74, %rd61;
	ld.global.f32 	%f67, [%rd77];
	add.s64 	%rd78, %rd75, %rd61;
	ld.global.f32 	%f68, [%rd78];
	add.f32 	%f69, %f67, %f68;
	add.s64 	%rd79, %rd76, %rd61;
	st.global.f32 	[%rd79], %f69;
	add.s64 	%rd80, %rd77, %rd61;
	ld.global.f32 	%f70, [%rd80];
	add.s64 	%rd81, %rd78, %rd61;
	ld.global.f32 	%f71, [%rd81];
	add.f32 	%f72, %f70, %f71;
	add.s64 	%rd82, %rd79, %rd61;
	st.global.f32 	[%rd82], %f72;
	add.s32 	%r34, %r34, 8;
$L__BB2_7:
	setp.eq.s32 	%p8, %r11, 0;
	@%p8 bra 	$L__BB2_13;
	and.b32  	%r14, %r24, 3;
	setp.lt.u32 	%p9, %r11, 4;
	@%p9 bra 	$L__BB2_10;
	mad.lo.s32 	%r30, %r34, %r23, %r1;
	mul.wide.s32 	%rd83, %r30, 4;
	add.s64 	%rd84, %rd3, %rd83;
	ld.global.f32 	%f73, [%rd84];
	add.s64 	%rd85, %rd2, %rd83;
	ld.global.f32 	%f74, [%rd85];
	add.f32 	%f75, %f73, %f74;
	add.s64 	%rd86, %rd1, %rd83;
	st.global.f32 	[%rd86], %f75;
	mul.wide.s32 	%rd87, %r23, 4;
	add.s64 	%rd88, %rd84, %rd87;
	ld.global.f32 	%f76, [%rd88];
	add.s64 	%rd89, %rd85, %rd87;
	ld.global.f32 	%f77, [%rd89];
	add.f32 	%f78, %f76, %f77;
	add.s64 	%rd90, %rd86, %rd87;
	st.global.f32 	[%rd90], %f78;
	add.s64 	%rd91, %rd88, %rd87;
	ld.global.f32 	%f79, [%rd91];
	add.s64 	%rd92, %rd89, %rd87;
	ld.global.f32 	%f80, [%rd92];
	add.f32 	%f81, %f79, %f80;
	add.s64 	%rd93, %rd90, %rd87;
	st.global.f32 	[%rd93], %f81;
	add.s64 	%rd94, %rd91, %rd87;
	ld.global.f32 	%f82, [%rd94];
	add.s64 	%rd95, %rd92, %rd87;
	ld.global.f32 	%f83, [%rd95];
	add.f32 	%f84, %f82, %f83;
	add.s64 	%rd96, %rd93, %rd87;
	st.global.f32 	[%rd96], %f84;
	add.s32 	%r34, %r34, 4;
$L__BB2_10:
	setp.eq.s32 	%p10, %r14, 0;
	@%p10 bra 	$L__BB2_13;
	mad.lo.s32 	%r37, %r34, %r23, %r1;
	neg.s32 	%r36, %r14;
$L__BB2_12:
	.pragma "nounroll";
	mul.wide.s32 	%rd97, %r37, 4;
	add.s64 	%rd98, %rd3, %rd97;
	ld.global.f32 	%f85, [%rd98];
	add.s64 	%rd99, %rd2, %rd97;
	ld.global.f32 	%f86, [%rd99];
	add.f32 	%f87, %f85, %f86;
	add.s64 	%rd100, %rd1, %rd97;
	st.global.f32 	[%rd100], %f87;
	add.s32 	%r37, %r37, %r23;
	add.s32 	%r36, %r36, 1;
	setp.ne.s32 	%p11, %r36, 0;
	@%p11 bra 	$L__BB2_12;
$L__BB2_13:
	ret;

}


// ===== COMPILED SASS (sm_100) =====

	.target	sm_100

	.elftype	@"ET_EXEC"


//--------------------- .note.nv.tkinfo           --------------------------
	.section	.note.nv.tkinfo,"",@"SHT_NOTE"
	.sectionflags	@"SHF_NOTE_NV_TKINFO"
	.tkinfo
        /*0018*/ 	.word	0x00000002
        /*0030*/ 	.string	""
        /*0030*/ 	.string	"ptxas"
        /*0030*/ 	.string	"Cuda compilation tools, release 13.0, V13.0.88"
        /*0030*/ 	.string	"Build cuda_13.0.r13.0/compiler.36424714_0"
        /*0030*/ 	.string	"-arch sm_100 -m 64 "



//--------------------- .note.nv.cuinfo           --------------------------
	.section	.note.nv.cuinfo,"",@"SHT_NOTE"
	.sectionflags	@"SHF_NOTE_NV_CUINFO"
        /*0018*/ 	.short	0x0002
        /*001a*/ 	.short	0x0064
        /*001c*/ 	.short	0x0082
	.zero		2


//--------------------- .nv.info                  --------------------------
	.section	.nv.info,"",@"SHT_CUDA_INFO"
	.align	4


	//----- nvinfo : EIATTR_REGCOUNT
	.align		4
        /*0000*/ 	.byte	0x04, 0x2f
        /*0002*/ 	.short	(.L_2 - .L_1)
	.align		4
.L_1:
        /*0004*/ 	.word	index@(_Z16printThreadIndexPiii)
        /*0008*/ 	.word	0x00000018


	//----- nvinfo : EIATTR_FRAME_SIZE
	.align		4
.L_2:
        /*000c*/ 	.byte	0x04, 0x11
        /*000e*/ 	.short	(.L_4 - .L_3)
	.align		4
.L_3:
        /*0010*/ 	.word	index@(_Z16printThreadIndexPiii)
        /*0014*/ 	.word	0x00000020


	//----- nvinfo : EIATTR_REGCOUNT
	.align		4
.L_4:
        /*0018*/ 	.byte	0x04, 0x2f
        /*001a*/ 	.short	(.L_6 - .L_5)
	.align		4
.L_5:
        /*001c*/ 	.word	index@(_Z16sumMatrixOnGPU2DPfS_S_ii)
        /*0020*/ 	.word	0x0000000c


	//----- nvinfo : EIATTR_FRAME_SIZE
	.align		4
.L_6:
        /*0024*/ 	.byte	0x04, 0x11
        /*0026*/ 	.short	(.L_8 - .L_7)
	.align		4
.L_7:
        /*0028*/ 	.word	index@(_Z16sumMatrixOnGPU2DPfS_S_ii)
        /*002c*/ 	.word	0x00000000


	//----- nvinfo : EIATTR_REGCOUNT
	.align		4
.L_8:
        /*0030*/ 	.byte	0x04, 0x2f
        /*0032*/ 	.short	(.L_10 - .L_9)
	.align		4
.L_9:
        /*0034*/ 	.word	index@(_Z16sumMatrixOnGPU1DPfS_S_ii)
        /*0038*/ 	.word	0x0000001e


	//----- nvinfo : EIATTR_FRAME_SIZE
	.align		4
.L_10:
        /*003c*/ 	.byte	0x04, 0x11
        /*003e*/ 	.short	(.L_12 - .L_11)
	.align		4
.L_11:
        /*0040*/ 	.word	index@(_Z16sumMatrixOnGPU1DPfS_S_ii)
        /*0044*/ 	.word	0x00000000


	//----- nvinfo : EIATTR_MIN_STACK_SIZE
	.align		4
.L_12:
        /*0048*/ 	.byte	0x04, 0x12
        /*004a*/ 	.short	(.L_14 - .L_13)
	.align		4
.L_13:
        /*004c*/ 	.word	index@(_Z16sumMatrixOnGPU1DPfS_S_ii)
        /*0050*/ 	.word	0x00000000


	//----- nvinfo : EIATTR_MIN_STACK_SIZE
	.align		4
.L_14:
        /*0054*/ 	.byte	0x04, 0x12
        /*0056*/ 	.short	(.L_16 - .L_15)
	.align		4
.L_15:
        /*0058*/ 	.word	index@(_Z16sumMatrixOnGPU2DPfS_S_ii)
        /*005c*/ 	.word	0x00000000


	//----- nvinfo : EIATTR_MIN_STACK_SIZE
	.align		4
.L_16:
        /*0060*/ 	.byte	0x04, 0x12
        /*0062*/ 	.short	(.L_18 - .L_17)
	.align		4
.L_17:
        /*0064*/ 	.word	index@(_Z16printThreadIndexPiii)
        /*0068*/ 	.word	0x00000020
.L_18:


//--------------------- .nv.compat                --------------------------
	.section	.nv.compat,"",@"SHT_CUDA_COMPAT_INFO"
	.align	4
        /*0000*/ 	.byte	0x02, 0x09, 0x00, 0x00, 0x02, 0x02, 0x01, 0x00, 0x02, 0x05, 0x05, 0x00, 0x03, 0x07, 0x01, 0x01
        /*0010*/ 	.byte	0x02, 0x03, 0x00, 0x00, 0x02, 0x06, 0x01, 0x00, 0x04, 0x0b, 0x08, 0x00, 0x09, 0x00, 0x00, 0x00
        /*0020*/ 	.byte	0x00, 0x00, 0x00, 0x00


//--------------------- .nv.info._Z16sumMatrixOnGPU1DPfS_S_ii --------------------------
	.section	.nv.info._Z16sumMatrixOnGPU1DPfS_S_ii,"",@"SHT_CUDA_INFO"
	.sectionflags	@""
	.align	4


	//----- nvinfo : EIATTR_CUDA_API_VERSION
	.align		4
        /*0000*/ 	.byte	0x04, 0x37
        /*0002*/ 	.short	(.L_20 - .L_19)
.L_19:
        /*0004*/ 	.word	0x00000082


	//----- nvinfo : EIATTR_KPARAM_INFO
	.align		4
.L_20:
        /*0008*/ 	.byte	0x04, 0x17
        /*000a*/ 	.short	(.L_22 - .L_21)
.L_21:
        /*000c*/ 	.word	0x00000000
        /*0010*/ 	.short	0x0004
        /*0012*/ 	.short	0x001c
        /*0014*/ 	.byte	0x00, 0xf0, 0x11, 0x00


	//----- nvinfo : EIATTR_KPARAM_INFO
	.align		4
.L_22:
        /*0018*/ 	.byte	0x04, 0x17
        /*001a*/ 	.short	(.L_24 - .L_23)
.L_23:
        /*001c*/ 	.word	0x00000000
        /*0020*/ 	.short	0x0003
        /*0022*/ 	.short	0x0018
        /*0024*/ 	.byte	0x00, 0xf0, 0x11, 0x00


	//----- nvinfo : EIATTR_KPARAM_INFO
	.align		4
.L_24:
        /*0028*/ 	.byte	0x04, 0x17
        /*002a*/ 	.short	(.L_26 - .L_25)
.L_25:
        /*002c*/ 	.word	0x00000000
        /*0030*/ 	.short	0x0002
        /*0032*/ 	.short	0x0010
        /*0034*/ 	.byte	0x00, 0xf5, 0x21, 0x00


	//----- nvinfo : EIATTR_KPARAM_INFO
	.align		4
.L_26:
        /*0038*/ 	.byte	0x04, 0x17
        /*003a*/ 	.short	(.L_28 - .L_27)
.L_27:
        /*003c*/ 	.word	0x00000000
        /*0040*/ 	.short	0x0001
        /*0042*/ 	.short	0x0008
        /*0044*/ 	.byte	0x00, 0xf5, 0x21, 0x00


	//----- nvinfo : EIATTR_KPARAM_INFO
	.align		4
.L_28:
        /*0048*/ 	.byte	0x04, 0x17
        /*004a*/ 	.short	(.L_30 - .L_29)
.L_29:
        /*004c*/ 	.word	0x00000000
        /*0050*/ 	.short	0x0000
        /*0052*/ 	.short	0x0000
        /*0054*/ 	.byte	0x00, 0xf5, 0x21, 0x00


	//----- nvinfo : EIATTR_SPARSE_MMA_MASK
	.align		4
.L_30:
        /*0058*/ 	.byte	0x03, 0x50
        /*005a*/ 	.short	0x0000


	//----- nvinfo : EIATTR_MAXREG_COUNT
	.align		4
        /*005c*/ 	.byte	0x03, 0x1b
        /*005e*/ 	.short	0x00ff


	//----- nvinfo : EIATTR_MERCURY_ISA_VERSION
	.align		4
        /*0060*/ 	.byte	0x03, 0x5f
        /*0062*/ 	.short	0x0101


	//----- nvinfo : EIATTR_VRC_CTA_INIT_COUNT
	.align		4
        /*0064*/ 	.byte	0x02, 0x4a
	.zero		1
	.zero		1


	//----- nvinfo : EIATTR_EXIT_INSTR_OFFSETS
	.align		4
        /*0068*/ 	.byte	0x04, 0x1c
        /*006a*/ 	.short	(.L_32 - .L_31)


	//   ....[0]....
.L_31:
        /*006c*/ 	.word	0x00000080


	//   ....[1]....
        /*0070*/ 	.word	0x00000890


	//   ....[2]....
        /*0074*/ 	.word	0x00000cb0


	//   ....[3]....
        /*0078*/ 	.word	0x00000f10


	//   ....[4]....
        /*007c*/ 	.word	0x00001020


	//----- nvinfo : EIATTR_CBANK_PARAM_SIZE
	.align		4
.L_32:
        /*0080*/ 	.byte	0x03, 0x19
        /*0082*/ 	.short	0x0020


	//----- nvinfo : EIATTR_PARAM_CBANK
	.align		4
        /*0084*/ 	.byte	0x04, 0x0a
        /*0086*/ 	.short	(.L_34 - .L_33)
	.align		4
.L_33:
        /*0088*/ 	.word	index@(.nv.constant0._Z16sumMatrixOnGPU1DPfS_S_ii)
        /*008c*/ 	.short	0x0380
        /*008e*/ 	.short	0x0020


	//----- nvinfo : EIATTR_SW_WAR
	.align		4
.L_34:
        /*0090*/ 	.byte	0x04, 0x36
        /*0092*/ 	.short	(.L_36 - .L_35)
.L_35:
        /*0094*/ 	.word	0x00000008
.L_36:


//--------------------- .nv.info._Z16sumMatrixOnGPU2DPfS_S_ii --------------------------
	.section	.nv.info._Z16sumMatrixOnGPU2DPfS_S_ii,"",@"SHT_CUDA_INFO"
	.sectionflags	@""
	.align	4


	//----- nvinfo : EIATTR_CUDA_API_VERSION
	.align		4
        /*0000*/ 	.byte	0x04, 0x37
        /*0002*/ 	.short	(.L_38 - .L_37)
.L_37:
        /*0004*/ 	.word	0x00000082


	//----- nvinfo : EIATTR_KPARAM_INFO
	.align		4
.L_38:
        /*0008*/ 	.byte	0x04, 0x17
        /*000a*/ 	.short	(.L_40 - .L_39)
.L_39:
        /*000c*/ 	.word	0x00000000
        /*0010*/ 	.short	0x0004
        /*0012*/ 	.short	0x001c
        /*0014*/ 	.byte	0x00, 0xf0, 0x11, 0x00


	//----- nvinfo : EIATTR_KPARAM_INFO
	.align		4
.L_40:
        /*0018*/ 	.byte	0x04, 0x17
        /*001a*/ 	.short	(.L_42 - .L_41)
.L_41:
        /*001c*/ 	.word	0x00000000
        /*0020*/ 	.short	0x0003
        /*0022*/ 	.short	0x0018
        /*0024*/ 	.byte	0x00, 0xf0, 0x11, 0x00


	//----- nvinfo : EIATTR_KPARAM_INFO
	.align		4
.L_42:
        /*0028*/ 	.byte	0x04, 0x17
        /*002a*/ 	.short	(.L_44 - .L_43)
.L_43:
        /*002c*/ 	.word	0x00000000
        /*0030*/ 	.short	0x0002
        /*0032*/ 	.short	0x0010
        /*0034*/ 	.byte	0x00, 0xf5, 0x21, 0x00


	//----- nvinfo : EIATTR_KPARAM_INFO
	.align		4
.L_44:
        /*0038*/ 	.byte	0x04, 0x17
        /*003a*/ 	.short	(.L_46 - .L_45)
.L_45:
        /*003c*/ 	.word	0x00000000
        /*0040*/ 	.short	0x0001
        /*0042*/ 	.short	0x0008
        /*0044*/ 	.byte	0x00, 0xf5, 0x21, 0x00


	//----- nvinfo : EIATTR_KPARAM_INFO
	.align		4
.L_46:
        /*0048*/ 	.byte	0x04, 0x17
        /*004a*/ 	.short	(.L_48 - .L_47)
.L_47:
        /*004c*/ 	.word	0x00000000
        /*0050*/ 	.short	0x0000
        /*0052*/ 	.short	0x0000
        /*0054*/ 	.byte	0x00, 0xf5, 0x21, 0x00


	//----- nvinfo : EIATTR_SPARSE_MMA_MASK
	.align		4
.L_48:
        /*0058*/ 	.byte	0x03, 0x50
        /*005a*/ 	.short	0x0000


	//----- nvinfo : EIATTR_MAXREG_COUNT
	.align		4
        /*005c*/ 	.byte	0x03, 0x1b
        /*005e*/ 	.short	0x00ff


	//----- nvinfo : EIATTR_MERCURY_ISA_VERSION
	.align		4
        /*0060*/ 	.byte	0x03, 0x5f
        /*0062*/ 	.short	0x0101


	//----- nvinfo : EIATTR_VRC_CTA_INIT_COUNT
	.align		4
        /*0064*/ 	.byte	0x02, 0x4a
	.zero		1
	.zero		1


	//----- nvinfo : EIATTR_EXIT_INSTR_OFFSETS
	.align		4
        /*0068*/ 	.byte	0x04, 0x1c
        /*006a*/ 	.short	(.L_50 - .L_49)


	//   ....[0]....
.L_49:
        /*006c*/ 	.word	0x000000d0


	//   ....[1]....
        /*0070*/ 	.word	0x00000190


	//----- nvinfo : EIATTR_CBANK_PARAM_SIZE
	.align		4
.L_50:
        /*0074*/ 	.byte	0x03, 0x19
        /*0076*/ 	.short	0x0020


	//----- nvinfo : EIATTR_PARAM_CBANK
	.align		4
        /*0078*/ 	.byte	0x04, 0x0a
        /*007a*/ 	.short	(.L_52 - .L_51)
	.align		4
.L_51:
        /*007c*/ 	.word	index@(.nv.constant0._Z16sumMatrixOnGPU2DPfS_S_ii)
        /*0080*/ 	.short	0x0380
        /*0082*/ 	.short	0x0020


	//----- nvinfo : EIATTR_SW_WAR
	.align		4
.L_52:
        /*0084*/ 	.byte	0x04, 0x36
        /*0086*/ 	.short	(.L_54 - .L_53)
.L_53:
        /*0088*/ 	.word	0x00000008
.L_54:


//--------------------- .nv.info._Z16printThreadIndexPiii --------------------------
	.section	.nv.info._Z16printThreadIndexPiii,"",@"SHT_CUDA_INFO"
	.sectionflags	@""
	.align	4


	//----- nvinfo : EIATTR_CUDA_API_VERSION
	.align		4
        /*0000*/ 	.byte	0x04, 0x37
        /*0002*/ 	.short	(.L_56 - .L_55)
.L_55:
        /*0004*/ 	.word	0x00000082


	//----- nvinfo : EIATTR_KPARAM_INFO
	.align		4
.L_56:
        /*0008*/ 	.byte	0x04, 0x17
        /*000a*/ 	.short	(.L_58 - .L_57)
.L_57:
        /*000c*/ 	.word	0x00000000
        /*0010*/ 	.short	0x0002
        /*0012*/ 	.short	0x000c
        /*0014*/ 	.byte	0x00, 0xf0, 0x11, 0x00


	//----- nvinfo : EIATTR_KPARAM_INFO
	.align		4
.L_58:
        /*0018*/ 	.byte	0x04, 0x17
        /*001a*/ 	.short	(.L_60 - .L_59)
.L_59:
        /*001c*/ 	.word	0x00000000
        /*0020*/ 	.short	0x0001
        /*0022*/ 	.short	0x0008
        /*0024*/ 	.byte	0x00, 0xf0, 0x11, 0x00


	//----- nvinfo : EIATTR_KPARAM_INFO
	.align		4
.L_60:
        /*0028*/ 	.byte	0x04, 0x17
        /*002a*/ 	.short	(.L_62 - .L_61)
.L_61:
        /*002c*/ 	.word	0x00000000
        /*0030*/ 	.short	0x0000
        /*0032*/ 	.short	0x0000
        /*0034*/ 	.byte	0x00, 0xf5, 0x21, 0x00


	//----- nvinfo : EIATTR_SPARSE_MMA_MASK
	.align		4
.L_62:
        /*0038*/ 	.byte	0x03, 0x50
        /*003a*/ 	.short	0x0000


	//----- nvinfo : EIATTR_MAXREG_COUNT
	.align		4
        /*003c*/ 	.byte	0x03, 0x1b
        /*003e*/ 	.short	0x00ff


	//----- nvinfo : EIATTR_EXTERNS
	.align		4
        /*0040*/ 	.byte	0x04, 0x0f
        /*0042*/ 	.short	(.L_64 - .L_63)


	//   ....[0]....
	.align		4
.L_63:
        /*0044*/ 	.word	index@(vprintf)


	//----- nvinfo : EIATTR_MERCURY_ISA_VERSION
	.align		4
.L_64:
        /*0048*/ 	.byte	0x03, 0x5f
        /*004a*/ 	.short	0x0101


	//----- nvinfo : EIATTR_VRC_CTA_INIT_COUNT
	.align		4
        /*004c*/ 	.byte	0x02, 0x4a
	.zero		1
	.zero		1


	//----- nvinfo : EIATTR_SYSCALL_OFFSETS
	.align		4
        /*0050*/ 	.byte	0x04, 0x46
        /*0052*/ 	.short	(.L_66 - .L_65)


	//   ....[0]....
.L_65:
        /*0054*/ 	.word	0x000001c0


	//----- nvinfo : EIATTR_EXIT_INSTR_OFFSETS
	.align		4
.L_66:
        /*0058*/ 	.byte	0x04, 0x1c
        /*005a*/ 	.short	(.L_68 - .L_67)


	//   ....[0]....
.L_67:
        /*005c*/ 	.word	0x000001d0


	//----- nvinfo : EIATTR_CBANK_PARAM_SIZE
	.align		4
.L_68:
        /*0060*/ 	.byte	0x03, 0x19
        /*0062*/ 	.short	0x0010


	//----- nvinfo : EIATTR_PARAM_CBANK
	.align		4
        /*0064*/ 	.byte	0x04, 0x0a
        /*0066*/ 	.short	(.L_70 - .L_69)
	.align		4
.L_69:
        /*0068*/ 	.word	index@(.nv.constant0._Z16printThreadIndexPiii)
        /*006c*/ 	.short	0x0380
        /*006e*/ 	.short	0x0010


	//----- nvinfo : EIATTR_SW_WAR
	.align		4
.L_70:
        /*0070*/ 	.byte	0x04, 0x36
        /*0072*/ 	.short	(.L_72 - .L_71)
.L_71:
        /*0074*/ 	.word	0x00000008
.L_72:


//--------------------- .nv.callgraph             --------------------------
	.section	.nv.callgraph,"",@"SHT_CUDA_CALLGRAPH"
	.align	4
	.sectionentsize	8
	.align		4
        /*0000*/ 	.word	0x00000000
	.align		4
        /*0004*/ 	.word	0xffffffff
	.align		4
        /*0008*/ 	.word	index@(_Z16printThreadIndexPiii)
	.align		4
        /*000c*/ 	.word	index@(vprintf)
	.align		4
        /*0010*/ 	.word	0x00000000
	.align		4
        /*0014*/ 	.word	0xfffffffe
	.align		4
        /*0018*/ 	.word	0x00000000
	.align		4
        /*001c*/ 	.word	0xfffffffd
	.align		4
        /*0020*/ 	.word	0x00000000
	.align		4
        /*0024*/ 	.word	0xfffffffc


//--------------------- .nv.constant4             --------------------------
	.section	.nv.constant4,"a",@progbits
	.align	8
	.align		8
.nv.constant4:
        /*0000*/ 	.dword	$str
	.align		8
        /*0008*/ 	.dword	vprintf


//--------------------- .text._Z16sumMatrixOnGPU1DPfS_S_ii --------------------------
	.section	.text._Z16sumMatrixOnGPU1DPfS_S_ii,"ax",@progbits
	.align	128
        .global         _Z16sumMatrixOnGPU1DPfS_S_ii
        .type           _Z16sumMatrixOnGPU1DPfS_S_ii,@function
        .size           _Z16sumMatrixOnGPU1DPfS_S_ii,(.L_x_9 - _Z16sumMatrixOnGPU1DPfS_S_ii)
        .other          _Z16sumMatrixOnGPU1DPfS_S_ii,@"STO_CUDA_ENTRY STV_DEFAULT"
_Z16sumMatrixOnGPU1DPfS_S_ii:
.text._Z16sumMatrixOnGPU1DPfS_S_ii:
[----:B------:R-:W-:Y:S01]  /*0000*/  LDC R1, c[0x0][0x37c] ;  /* 0x0000df00ff017b82 */ /* 0x000fe20000000800 */
[----:B------:R-:W0:Y:S07]  /*0010*/  S2R R5, SR_TID.X ;  /* 0x0000000000057919 */ /* 0x000e2e0000002100 */
[----:B------:R-:W0:Y:S08]  /*0020*/  S2UR UR4, SR_CTAID.X ;  /* 0x00000000000479c3 */ /* 0x000e300000002500 */
[----:B------:R-:W0:Y:S08]  /*0030*/  LDC R0, c[0x0][0x360] ;  /* 0x0000d800ff007b82 */ /* 0x000e300000000800 */
[----:B------:R-:W1:Y:S01]  /*0040*/  LDC.64 R2, c[0x0][0x398] ;  /* 0x0000e600ff027b82 */ /* 0x000e620000000a00 */
[----:B0-----:R-:W-:Y:S01]  /*0050*/  IMAD R5, R0, UR4, R5 ;  /* 0x0000000400057c24 */ /* 0x001fe2000f8e0205 */
[----:B-1----:R-:W-:-:S04]  /*0060*/  ISETP.GE.AND P0, PT, R3, 0x1, PT ;  /* 0x000000010300780c */ /* 0x002fc80003f06270 */
[----:B------:R-:W-:-:S13]  /*0070*/  ISETP.GE.U32.OR P0, PT, R5, R2, !P0 ;  /* 0x000000020500720c */ /* 0x000fda0004706470 */
[----:B------:R-:W-:Y:S05]  /*0080*/  @P0 EXIT ;  /* 0x000000000000094d */ /* 0x000fea0003800000 */
[C---:B------:R-:W-:Y:S01]  /*0090*/  ISETP.GE.U32.AND P1, PT, R3.reuse, 0x10, PT ;  /* 0x000000100300780c */ /* 0x040fe20003f26070 */
[----:B------:R-:W0:Y:S01]  /*00a0*/  LDCU.64 UR4, c[0x0][0x358] ;  /* 0x00006b00ff0477ac */ /* 0x000e220008000a00 */
[----:B------:R-:W-:Y:S01]  /*00b0*/  LOP3.LUT R6, R3, 0xf, RZ, 0xc0, !PT ;  /* 0x0000000f03067812 */ /* 0x000fe200078ec0ff */
[----:B------:R-:W-:-:S03]  /*00c0*/  HFMA2 R0, -RZ, RZ, 0, 0 ;  /* 0x00000000ff007431 */ /* 0x000fc600000001ff */
[----:B------:R-:W-:-:S07]  /*00d0*/  ISETP.NE.AND P0, PT, R6, RZ, PT ;  /* 0x000000ff0600720c */ /* 0x000fce0003f05270 */
[----:B------:R-:W-:Y:S06]  /*00e0*/  @!P1 BRA `(.L_x_0) ;  /* 0x0000000400e89947 */ /* 0x000fec0003800000 */
[----:B------:R-:W-:Y:S02]  /*00f0*/  LOP3.LUT R0, R3, 0x7ffffff0, RZ, 0xc0, !PT ;  /* 0x7ffffff003007812 */ /* 0x000fe400078ec0ff */
[----:B------:R-:W-:Y:S02]  /*0100*/  MOV R7, R5 ;  /* 0x0000000500077202 */ /* 0x000fe40000000f00 */
[----:B------:R-:W-:-:S07]  /*0110*/  IADD3 R4, PT, PT, -R0, RZ, RZ ;  /* 0x000000ff00047210 */ /* 0x000fce0007ffe1ff */
.L_x_1:
[----:B---3--:R-:W1:Y:S08]  /*0120*/  LDC.64 R16, c[0x0][0x380] ;  /* 0x0000e000ff107b82 */ /* 0x008e700000000a00 */
[----:B------:R-:W2:Y:S08]  /*0130*/  LDC.64 R18, c[0x0][0x388] ;  /* 0x0000e200ff127b82 */ /* 0x000eb00000000a00 */
[----:B------:R-:W3:Y:S01]  /*0140*/  LDC.64 R8, c[0x0][0x390] ;  /* 0x0000e400ff087b82 */ /* 0x000ee20000000a00 */
[----:B-1----:R-:W-:-:S05]  /*0150*/  IMAD.WIDE R16, R7, 0x4, R16 ;  /* 0x0000000407107825 */ /* 0x002fca00078e0210 */
[----:B0-----:R-:W4:Y:S01]  /*0160*/  LDG.E R10, desc[UR4][R16.64] ;  /* 0x00000004100a7981 */ /* 0x001f22000c1e1900 */
[----:B--2---:R-:W-:-:S05]  /*0170*/  IMAD.WIDE R18, R7, 0x4, R18 ;  /* 0x0000000407127825 */ /* 0x004fca00078e0212 */
[----:B------:R-:W4:Y:S01]  /*0180*/  LDG.E R11, desc[UR4][R18.64] ;  /* 0x00000004120b7981 */ /* 0x000f22000c1e1900 */
[----:B------:R-:W-:-:S04]  /*0190*/  IMAD.WIDE R12, R2, 0x4, R16 ;  /* 0x00000004020c7825 */ /* 0x000fc800078e0210 */
[----:B---3--:R-:W-:-:S04]  /*01a0*/  IMAD.WIDE R8, R7, 0x4, R8 ;  /* 0x0000000407087825 */ /* 0x008fc800078e0208 */
[----:B----4-:R-:W-:Y:S01]  /*01b0*/  FADD R23, R10, R11 ;  /* 0x0000000b0a177221 */ /* 0x010fe20000000000 */
[----:B------:R-:W-:-:S04]  /*01c0*/  IMAD.WIDE R10, R2, 0x4, R18 ;  /* 0x00000004020a7825 */ /* 0x000fc800078e0212 */
[----:B------:R0:W-:Y:S04]  /*01d0*/  STG.E desc[UR4][R8.64], R23 ;  /* 0x0000001708007986 */ /* 0x0001e8000c101904 */
[----:B------:R-:W2:Y:S04]  /*01e0*/  LDG.E R20, desc[UR4][R12.64] ;  /* 0x000000040c147981 */ /* 0x000ea8000c1e1900 */
[----:B------:R-:W2:Y:S01]  /*01f0*/  LDG.E R21, desc[UR4][R10.64] ;  /* 0x000000040a157981 */ /* 0x000ea2000c1e1900 */
[----:B------:R-:W-:-:S04]  /*0200*/  IMAD.WIDE R14, R2, 0x4, R8 ;  /* 0x00000004020e7825 */ /* 0x000fc800078e0208 */
[----:B------:R-:W-:-:S04]  /*0210*/  IMAD.WIDE R18, R2, 0x4, R12 ;  /* 0x0000000402127825 */ /* 0x000fc800078e020c */
[----:B------:R-:W-:-:S04]  /*0220*/  IMAD.WIDE R16, R2, 0x4, R10 ;  /* 0x0000000402107825 */ /* 0x000fc800078e020a */
[----:B--2---:R-:W-:-:S05]  /*0230*/  FADD R25, R20, R21 ;  /* 0x0000001514197221 */ /* 0x004fca0000000000 */
[----:B------:R1:W-:Y:S04]  /*0240*/  STG.E desc[UR4][R14.64], R25 ;  /* 0x000000190e007986 */ /* 0x0003e8000c101904 */
[----:B------:R-:W2:Y:S04]  /*0250*/  LDG.E R22, desc[UR4][R18.64] ;  /* 0x0000000412167981 */ /* 0x000ea8000c1e1900 */
[----:B------:R-:W2:Y:S01]  /*0260*/  LDG.E R27, desc[UR4][R16.64] ;  /* 0x00000004101b7981 */ /* 0x000ea2000c1e1900 */
[----:B------:R-:W-:-:S04]  /*0270*/  IMAD.WIDE R20, R2, 0x4, R14 ;  /* 0x0000000402147825 */ /* 0x000fc800078e020e */
[----:B------:R-:W-:-:S04]  /*0280*/  IMAD.WIDE R12, R2, 0x4, R18 ;  /* 0x00000004020c7825 */ /* 0x000fc800078e0212 */
[----:B0-----:R-:W-:-:S04]  /*0290*/  IMAD.WIDE R8, R2, 0x4, R16 ;  /* 0x0000000402087825 */ /* 0x001fc800078e0210 */
[----:B--2---:R-:W-:-:S05]  /*02a0*/  FADD R27, R22, R27 ;  /* 0x0000001b161b7221 */ /* 0x004fca0000000000 */
[----:B------:R0:W-:Y:S04]  /*02b0*/  STG.E desc[UR4][R20.64], R27 ;  /* 0x0000001b14007986 */ /* 0x0001e8000c101904 */
[----:B------:R-:W2:Y:S04]  /*02c0*/  LDG.E R22, desc[UR4][R12.64] ;  /* 0x000000040c167981 */ /* 0x000ea8000c1e1900 */
[----:B------:R-:W2:Y:S01]  /*02d0*/  LDG.E R23, desc[UR4][R8.64] ;  /* 0x0000000408177981 */ /* 0x000ea2000c1e1900 */
[----:B------:R-:W-:-:S04]  /*02e0*/  IMAD.WIDE R10, R2, 0x4, R20 ;  /* 0x00000004020a7825 */ /* 0x000fc800078e0214 */
[----:B------:R-:W-:-:S04]  /*02f0*/  IMAD.WIDE R18, R2, 0x4, R12 ;  /* 0x0000000402127825 */ /* 0x000fc800078e020c */
[----:B-1----:R-:W-:-:S04]  /*0300*/  IMAD.WIDE R14, R2, 0x4, R8 ;  /* 0x00000004020e7825 */ /* 0x002fc800078e0208 */
[----:B--2---:R-:W-:-:S05]  /*0310*/  FADD R23, R22, R23 ;  /* 0x0000001716177221 */ /* 0x004fca0000000000 */
        /* <DEDUP_REMOVED lines=8> */
[----:B------:R-:W3:Y:S04]  /*03a0*/  LDG.E R22, desc[UR4][R12.64] ;  /* 0x000000040c167981 */ /* 0x000ee8000c1e1900 */
[----:B0-----:R-:W3:Y:S01]  /*03b0*/  LDG.E R27, desc[UR4][R8.64] ;  /* 0x00000004081b7981 */ /* 0x001ee2000c1e1900 */
[----:B------:R-:W-:-:S04]  /*03c0*/  IMAD.WIDE R20, R2, 0x4, R16 ;  /* 0x0000000402147825 */ /* 0x000fc800078e0210 */
[----:B------:R-:W-:-:S04]  /*03d0*/  IMAD.WIDE R18, R2, 0x4, R12 ;  /* 0x0000000402127825 */ /* 0x000fc800078e020c */
[----:B-1----:R-:W-:-:S04]  /*03e0*/  IMAD.WIDE R10, R2, 0x4, R8 ;  /* 0x00000004020a7825 */ /* 0x002fc800078e0208 */
[----:B---3--:R-:W-:-:S05]  /*03f0*/  FADD R27, R22, R27 ;  /* 0x0000001b161b7221 */ /* 0x008fca0000000000 */
[----:B------:R0:W-:Y:S04]  /*0400*/  STG.E desc[UR4][R20.64], R27 ;  /* 0x0000001b14007986 */ /* 0x0001e8000c101904 */
[----:B------:R-:W3:Y:S04]  /*0410*/  LDG.E R22, desc[UR4][R18.64] ;  /* 0x0000000412167981 */ /* 0x000ee8000c1e1900 */
[----:B------:R-:W3:Y:S01]  /*0420*/  LDG.E R23, desc[UR4][R10.64] ;  /* 0x000000040a177981 */ /* 0x000ee2000c1e1900 */
[----:B------:R-:W-:-:S04]  /*0430*/  IMAD.WIDE R14, R2, 0x4, R20 ;  /* 0x00000004020e7825 */ /* 0x000fc800078e0214 */
[----:B------:R-:W-:-:S04]  /*0440*/  IMAD.WIDE R12, R2, 0x4, R18 ;  /* 0x00000004020c7825 */ /* 0x000fc800078e0212 */
[----:B------:R-:W-:-:S04]  /*0450*/  IMAD.WIDE R8, R2, 0x4, R10 ;  /* 0x0000000402087825 */ /* 0x000fc800078e020a */
[----:B---3--:R-:W-:-:S05]  /*0460*/  FADD R23, R22, R23 ;  /* 0x0000001716177221 */ /* 0x008fca0000000000 */
[----:B------:R1:W-:Y:S04]  /*0470*/  STG.E desc[UR4][R14.64], R23 ;  /* 0x000000170e007986 */ /* 0x0003e8000c101904 */
[----:B------:R-:W3:Y:S04]  /*0480*/  LDG.E R22, desc[UR4][R12.64] ;  /* 0x000000040c167981 */ /* 0x000ee8000c1e1900 */
[----:B--2---:R-:W3:Y:S01]  /*0490*/  LDG.E R25, desc[UR4][R8.64] ;  /* 0x0000000408197981 */ /* 0x004ee2000c1e1900 */
[----:B------:R-:W-:-:S04]  /*04a0*/  IMAD.WIDE R16, R2, 0x4, R14 ;  /* 0x0000000402107825 */ /* 0x000fc800078e020e */
[----:B------:R-:W-:-:S04]  /*04b0*/  IMAD.WIDE R18, R2, 0x4, R12 ;  /* 0x0000000402127825 */ /* 0x000fc800078e020c */
[----:B------:R-:W-:-:S04]  /*04c0*/  IMAD.WIDE R10, R2, 0x4, R8 ;  /* 0x00000004020a7825 */ /* 0x000fc800078e0208 */
[----:B---3--:R-:W-:-:S05]  /*04d0*/  FADD R25, R22, R25 ;  /* 0x0000001916197221 */ /* 0x008fca0000000000 */
[----:B------:R2:W-:Y:S04]  /*04e0*/  STG.E desc[UR4][R16.64], R25 ;  /* 0x0000001910007986 */ /* 0x0005e8000c101904 */
[----:B------:R-:W3:Y:S04]  /*04f0*/  LDG.E R22, desc[UR4][R18.64] ;  /* 0x0000000412167981 */ /* 0x000ee8000c1e1900 */
[----:B0-----:R-:W3:Y:S01]  /*0500*/  LDG.E R27, desc[UR4][R10.64] ;  /* 0x000000040a1b7981 */ /* 0x001ee2000c1e1900 */
[----:B------:R-:W-:-:S04]  /*0510*/  IMAD.WIDE R20, R2, 0x4, R16 ;  /* 0x0000000402147825 */ /* 0x000fc800078e0210 */
[----:B------:R-:W-:-:S04]  /*0520*/  IMAD.WIDE R12, R2, 0x4, R18 ;  /* 0x00000004020c7825 */ /* 0x000fc800078e0212 */
[----:B------:R-:W-:-:S04]  /*0530*/  IMAD.WIDE R8, R2, 0x4, R10 ;  /* 0x0000000402087825 */ /* 0x000fc800078e020a */
[----:B---3--:R-:W-:-:S05]  /*0540*/  FADD R27, R22, R27 ;  /* 0x0000001b161b7221 */ /* 0x008fca0000000000 */
[----:B------:R0:W-:Y:S04]  /*0550*/  STG.E desc[UR4][R20.64], R27 ;  /* 0x0000001b14007986 */ /* 0x0001e8000c101904 */
[----:B------:R-:W3:Y:S04]  /*0560*/  LDG.E R22, desc[UR4][R12.64] ;  /* 0x000000040c167981 */ /* 0x000ee8000c1e1900 */
[----:B-1----:R-:W3:Y:S01]  /*0570*/  LDG.E R23, desc[UR4][R8.64] ;  /* 0x0000000408177981 */ /* 0x002ee2000c1e1900 */
[----:B------:R-:W-:-:S04]  /*0580*/  IMAD.WIDE R14, R2, 0x4, R20 ;  /* 0x00000004020e7825 */ /* 0x000fc800078e0214 */
[----:B--2---:R-:W-:-:S04]  /*0590*/  IMAD.WIDE R16, R2, 0x4, R12 ;  /* 0x0000000402107825 */ /* 0x004fc800078e020c */
[----:B------:R-:W-:-:S04]  /*05a0*/  IMAD.WIDE R10, R2, 0x4, R8 ;  /* 0x00000004020a7825 */ /* 0x000fc800078e0208 */
[----:B---3--:R-:W-:-:S05]  /*05b0*/  FADD R23, R22, R23 ;  /* 0x0000001716177221 */ /* 0x008fca0000000000 */
        /* <DEDUP_REMOVED lines=11> */
[----:B-1----:R-:W-:-:S04]  /*0670*/  IMAD.WIDE R14, R2, 0x4, R12 ;  /* 0x00000004020e7825 */ /* 0x002fc800078e020c */
[----:B------:R-:W-:-:S04]  /*0680*/  IMAD.WIDE R10, R2, 0x4, R8 ;  /* 0x00000004020a7825 */ /* 0x000fc800078e0208 */
        /* <DEDUP_REMOVED lines=23> */
[----:B------:R-:W2:Y:S04]  /*0800*/  LDG.E R12, desc[UR4][R12.64] ;  /* 0x000000040c0c7981 */ /* 0x000ea8000c1e1900 */
[----:B------:R-:W2:Y:S01]  /*0810*/  LDG.E R9, desc[UR4][R8.64] ;  /* 0x0000000408097981 */ /* 0x000ea2000c1e1900 */
[----:B------:R-:W-:-:S04]  /*0820*/  IADD3 R4, PT, PT, R4, 0x10, RZ ;  /* 0x0000001004047810 */ /* 0x000fc80007ffe0ff */
[----:B------:R-:W-:Y:S01]  /*0830*/  ISETP.NE.AND P1, PT, R4, RZ, PT ;  /* 0x000000ff0400720c */ /* 0x000fe20003f25270 */
[C---:B-1----:R-:W-:Y:S01]  /*0840*/  IMAD.WIDE R16, R2.reuse, 0x4, R20 ;  /* 0x0000000402107825 */ /* 0x042fe200078e0214 */
[----:B------:R-:W-:-:S03]  /*0850*/  LEA R7, R2, R7, 0x4 ;  /* 0x0000000702077211 */ /* 0x000fc600078e20ff */
[----:B--2---:R-:W-:-:S05]  /*0860*/  FADD R19, R12, R9 ;  /* 0x000000090c137221 */ /* 0x004fca0000000000 */
[----:B------:R3:W-:Y:S03]  /*0870*/  STG.E desc[UR4][R16.64], R19 ;  /* 0x0000001310007986 */ /* 0x0007e6000c101904 */
[----:B------:R-:W-:Y:S05]  /*0880*/  @P1 BRA `(.L_x_1) ;  /* 0xfffffff800241947 */ /* 0x000fea000383ffff */
.L_x_0:
[----:B0-----:R-:W-:Y:S05]  /*0890*/  @!P0 EXIT ;  /* 0x000000000000894d */ /* 0x001fea0003800000 */
[----:B------:R-:W-:Y:S02]  /*08a0*/  ISETP.GE.U32.AND P0, PT, R6, 0x8, PT ;  /* 0x000000080600780c */ /* 0x000fe40003f06070 */
[----:B------:R-:W-:-:S04]  /*08b0*/  LOP3.LUT R4, R3, 0x7, RZ, 0xc0, !PT ;  /* 0x0000000703047812 */ /* 0x000fc800078ec0ff */
[----:B------:R-:W-:-:S07]  /*08c0*/  ISETP.NE.AND P1, PT, R4, RZ, PT ;  /* 0x000000ff0400720c */ /* 0x000fce0003f25270 */
[----:B------:R-:W-:Y:S06]  /*08d0*/  @!P0 BRA `(.L_x_2) ;  /* 0x0000000000f48947 */ /* 0x000fec0003800000 */
[----:B------:R-:W0:Y:S01]  /*08e0*/  LDC.64 R6, c[0x0][0x380] ;  /* 0x0000e000ff067b82 */ /* 0x000e220000000a00 */
[----:B------:R-:W-:-:S07]  /*08f0*/  IMAD R13, R0, R2, R5 ;  /* 0x00000002000d7224 */ /* 0x000fce00078e0205 */
[----:B------:R-:W1:Y:S08]  /*0900*/  LDC.64 R8, c[0x0][0x388] ;  /* 0x0000e200ff087b82 */ /* 0x000e700000000a00 */
[----:B------:R-:W2:Y:S01]  /*0910*/  LDC.64 R10, c[0x0][0x390] ;  /* 0x0000e400ff0a7b82 */ /* 0x000ea20000000a00 */
[----:B0-----:R-:W-:-:S05]  /*0920*/  IMAD.WIDE R6, R13, 0x4, R6 ;  /* 0x000000040d067825 */ /* 0x001fca00078e0206 */
[----:B------:R-:W3:Y:S01]  /*0930*/  LDG.E R12, desc[UR4][R6.64] ;  /* 0x00000004060c7981 */ /* 0x000ee2000c1e1900 */
[----:B-1----:R-:W-:-:S05]  /*0940*/  IMAD.WIDE R8, R13, 0x4, R8 ;  /* 0x000000040d087825 */ /* 0x002fca00078e0208 */
[----:B------:R-:W3:Y:S01]  /*0950*/  LDG.E R15, desc[UR4][R8.64] ;  /* 0x00000004080f7981 */ /* 0x000ee2000c1e1900 */
[----:B--2---:R-:W-:-:S04]  /*0960*/  IMAD.WIDE R10, R13, 0x4, R10 ;  /* 0x000000040d0a7825 */ /* 0x004fc800078e020a */
[----:B---3--:R-:W-:Y:S01]  /*0970*/  FADD R21, R12, R15 ;  /* 0x0000000f0c157221 */ /* 0x008fe20000000000 */
[----:B------:R-:W-:-:S04]  /*0980*/  IMAD.WIDE R12, R2, 0x4, R6 ;  /* 0x00000004020c7825 */ /* 0x000fc800078e0206 */
[C---:B------:R-:W-:Y:S01]  /*0990*/  IMAD.WIDE R14, R2.reuse, 0x4, R8 ;  /* 0x00000004020e7825 */ /* 0x040fe200078e0208 */
        /* <DEDUP_REMOVED lines=11> */
[----:B0-----:R-:W-:-:S04]  /*0a50*/  IMAD.WIDE R10, R2, 0x4, R6 ;  /* 0x00000004020a7825 */ /* 0x001fc800078e0206 */
[----:B------:R-:W-:-:S04]  /*0a60*/  IMAD.WIDE R12, R2, 0x4, R8 ;  /* 0x00000004020c7825 */ /* 0x000fc800078e0208 */
        /* <DEDUP_REMOVED lines=10> */
[----:B-1----:R-:W3:Y:S01]  /*0b10*/  LDG.E R23, desc[UR4][R8.64] ;  /* 0x0000000408177981 */ /* 0x002ee2000c1e1900 */
        /* <DEDUP_REMOVED lines=19> */
[----:B------:R-:W0:Y:S04]  /*0c50*/  LDG.E R10, desc[UR4][R10.64] ;  /* 0x000000040a0a7981 */ /* 0x000e28000c1e1900 */
[----:B------:R-:W0:Y:S01]  /*0c60*/  LDG.E R13, desc[UR4][R12.64] ;  /* 0x000000040c0d7981 */ /* 0x000e22000c1e1900 */
[----:B-1----:R-:W-:Y:S01]  /*0c70*/  IMAD.WIDE R16, R2, 0x4, R14 ;  /* 0x0000000402107825 */ /* 0x002fe200078e020e */
[----:B------:R-:W-:-:S03]  /*0c80*/  IADD3 R0, PT, PT, R0, 0x8, RZ ;  /* 0x0000000800007810 */ /* 0x000fc60007ffe0ff */
[----:B0-----:R-:W-:-:S05]  /*0c90*/  FADD R19, R10, R13 ;  /* 0x0000000d0a137221 */ /* 0x001fca0000000000 */
[----:B------:R2:W-:Y:S02]  /*0ca0*/  STG.E desc[UR4][R16.64], R19 ;  /* 0x0000001310007986 */ /* 0x0005e4000c101904 */
.L_x_2:
[----:B------:R-:W-:Y:S05]  /*0cb0*/  @!P1 EXIT ;  /* 0x000000000000994d */ /* 0x000fea0003800000 */
[----:B------:R-:W-:Y:S02]  /*0cc0*/  ISETP.GE.U32.AND P0, PT, R4, 0x4, PT ;  /* 0x000000040400780c */ /* 0x000fe40003f06070 */
[----:B------:R-:W-:-:S04]  /*0cd0*/  LOP3.LUT R3, R3, 0x3, RZ, 0xc0, !PT ;  /* 0x0000000303037812 */ /* 0x000fc800078ec0ff */
[----:B------:R-:W-:-:S07]  /*0ce0*/  ISETP.NE.AND P1, PT, R3, RZ, PT ;  /* 0x000000ff0300720c */ /* 0x000fce0003f25270 */
[----:B------:R-:W-:Y:S06]  /*0cf0*/  @!P0 BRA `(.L_x_3) ;  /* 0x0000000000848947 */ /* 0x000fec0003800000 */
[----:B------:R-:W0:Y:S01]  /*0d00*/  LDC.64 R6, c[0x0][0x380] ;  /* 0x0000e000ff067b82 */ /* 0x000e220000000a00 */
[----:B--2---:R-:W-:-:S07]  /*0d10*/  IMAD R15, R0, R2, R5 ;  /* 0x00000002000f7224 */ /* 0x004fce00078e0205 */
[----:B------:R-:W1:Y:S08]  /*0d20*/  LDC.64 R8, c[0x0][0x388] ;  /* 0x0000e200ff087b82 */ /* 0x000e700000000a00 */
[----:B------:R-:W2:Y:S01]  /*0d30*/  LDC.64 R10, c[0x0][0x390] ;  /* 0x0000e400ff0a7b82 */ /* 0x000ea20000000a00 */
[----:B0-----:R-:W-:-:S05]  /*0d40*/  IMAD.WIDE R6, R15, 0x4, R6 ;  /* 0x000000040f067825 */ /* 0x001fca00078e0206 */
[----:B------:R-:W3:Y:S01]  /*0d50*/  LDG.E R4, desc[UR4][R6.64] ;  /* 0x0000000406047981 */ /* 0x000ee2000c1e1900 */
[----:B-1----:R-:W-:-:S05]  /*0d60*/  IMAD.WIDE R8, R15, 0x4, R8 ;  /* 0x000000040f087825 */ /* 0x002fca00078e0208 */
[----:B------:R-:W3:Y:S01]  /*0d70*/  LDG.E R13, desc[UR4][R8.64] ;  /* 0x00000004080d7981 */ /* 0x000ee2000c1e1900 */
[----:B--2---:R-:W-:-:S04]  /*0d80*/  IMAD.WIDE R10, R15, 0x4, R10 ;  /* 0x000000040f0a7825 */ /* 0x004fc800078e020a */
[----:B------:R-:W-:-:S04]  /*0d90*/  IMAD.WIDE R14, R2, 0x4, R8 ;  /* 0x00000004020e7825 */ /* 0x000fc800078e0208 */
[----:B---3--:R-:W-:Y:S01]  /*0da0*/  FADD R21, R4, R13 ;  /* 0x0000000d04157221 */ /* 0x008fe20000000000 */
        /* <DEDUP_REMOVED lines=16> */
[----:B------:R-:W1:Y:S04]  /*0eb0*/  LDG.E R10, desc[UR4][R10.64] ;  /* 0x000000040a0a7981 */ /* 0x000e68000c1e1900 */
[----:B------:R-:W1:Y:S01]  /*0ec0*/  LDG.E R13, desc[UR4][R12.64] ;  /* 0x000000040c0d7981 */ /* 0x000e62000c1e1900 */
[----:B------:R-:W-:Y:S01]  /*0ed0*/  IMAD.WIDE R14, R2, 0x4, R18 ;  /* 0x00000004020e7825 */ /* 0x000fe200078e0212 */
[----:B------:R-:W-:-:S03]  /*0ee0*/  IADD3 R0, PT, PT, R0, 0x4, RZ ;  /* 0x0000000400007810 */ /* 0x000fc60007ffe0ff */
[----:B-1----:R-:W-:-:S05]  /*0ef0*/  FADD R17, R10, R13 ;  /* 0x0000000d0a117221 */ /* 0x002fca0000000000 */
[----:B------:R0:W-:Y:S02]  /*0f00*/  STG.E desc[UR4][R14.64], R17 ;  /* 0x000000110e007986 */ /* 0x0001e4000c101904 */
.L_x_3:
[----:B------:R-:W-:Y:S05]  /*0f10*/  @!P1 EXIT ;  /* 0x000000000000994d */ /* 0x000fea0003800000 */
[----:B------:R-:W1:Y:S01]  /*0f20*/  LDC.64 R6, c[0x0][0x390] ;  /* 0x0000e400ff067b82 */ /* 0x000e620000000a00 */
[----:B0-23--:R-:W-:Y:S01]  /*0f30*/  IMAD R17, R0, R2, R5 ;  /* 0x0000000200117224 */ /* 0x00dfe200078e0205 */
[----:B------:R-:W-:-:S06]  /*0f40*/  IADD3 R3, PT, PT, -R3, RZ, RZ ;  /* 0x000000ff03037210 */ /* 0x000fcc0007ffe1ff */
[----:B------:R-:W0:Y:S08]  /*0f50*/  LDC.64 R8, c[0x0][0x380] ;  /* 0x0000e000ff087b82 */ /* 0x000e300000000a00 */
[----:B------:R-:W2:Y:S02]  /*0f60*/  LDC.64 R10, c[0x0][0x388] ;  /* 0x0000e200ff0a7b82 */ /* 0x000ea40000000a00 */
.L_x_4:
[----:B0-----:R-:W-:-:S04]  /*0f70*/  IMAD.WIDE R4, R17, 0x4, R8 ;  /* 0x0000000411047825 */ /* 0x001fc800078e0208 */
[----:B--2---:R-:W-:Y:S02]  /*0f80*/  IMAD.WIDE R12, R17, 0x4, R10 ;  /* 0x00000004110c7825 */ /* 0x004fe400078e020a */
[----:B------:R-:W2:Y:S04]  /*0f90*/  LDG.E R4, desc[UR4][R4.64] ;  /* 0x0000000404047981 */ /* 0x000ea8000c1e1900 */
[----:B------:R-:W2:Y:S01]  /*0fa0*/  LDG.E R13, desc[UR4][R12.64] ;  /* 0x000000040c0d7981 */ /* 0x000ea2000c1e1900 */
[----:B------:R-:W-:Y:S01]  /*0fb0*/  IADD3 R3, PT, PT, R3, 0x1, RZ ;  /* 0x0000000103037810 */ /* 0x000fe20007ffe0ff */
[C---:B-1-3--:R-:W-:Y:S01]  /*0fc0*/  IMAD.WIDE R14, R17.reuse, 0x4, R6 ;  /* 0x00000004110e7825 */ /* 0x04afe200078e0206 */
[----:B------:R-:W-:Y:S02]  /*0fd0*/  IADD3 R17, PT, PT, R17, R2, RZ ;  /* 0x0000000211117210 */ /* 0x000fe40007ffe0ff */
[----:B------:R-:W-:Y:S01]  /*0fe0*/  ISETP.NE.AND P0, PT, R3, RZ, PT ;  /* 0x000000ff0300720c */ /* 0x000fe20003f05270 */
[----:B--2---:R-:W-:-:S05]  /*0ff0*/  FADD R19, R4, R13 ;  /* 0x0000000d04137221 */ /* 0x004fca0000000000 */
[----:B------:R3:W-:Y:S07]  /*1000*/  STG.E desc[UR4][R14.64], R19 ;  /* 0x000000130e007986 */ /* 0x0007ee000c101904 */
[----:B------:R-:W-:Y:S05]  /*1010*/  @P0 BRA `(.L_x_4) ;  /* 0xfffffffc00d40947 */ /* 0x000fea000383ffff */
[----:B------:R-:W-:Y:S05]  /*1020*/  EXIT ;  /* 0x000000000000794d */ /* 0x000fea0003800000 */
.L_x_5:
[----:B------:R-:W-:-:S00]  /*1030*/  BRA `(.L_x_5) ;  /* 0xfffffffc00fc7947 */ /* 0x000fc0000383ffff */
[----:B------:R-:W-:-:S00]  /*1040*/  NOP ;  /* 0x0000000000007918 */ /* 0x000fc00000000000 */
        /* <DEDUP_REMOVED lines=11> */
.L_x_9:


//--------------------- .text._Z16sumMatrixOnGPU2DPfS_S_ii --------------------------
	.section	.text._Z16sumMatrixOnGPU2DPfS_S_ii,"ax",@progbits
	.align	128
        .global         _Z16sumMatrixOnGPU2DPfS_S_ii
        .type           _Z16sumMatrixOnGPU2DPfS_S_ii,@function
        .size           _Z16sumMatrixOnGPU2DPfS_S_ii,(.L_x_10 - _Z16sumMatrixOnGPU2DPfS_S_ii)
        .other          _Z16sumMatrixOnGPU2DPfS_S_ii,@"STO_CUDA_ENTRY STV_DEFAULT"
_Z16sumMatrixOnGPU2DPfS_S_ii:
.text._Z16sumMatrixOnGPU2DPfS_S_ii:
[----:B------:R-:W-:Y:S01]  /*0000*/  LDC R1, c[0x0][0x37c] ;  /* 0x0000df00ff017b82 */ /* 0x000fe20000000800 */
[----:B------:R-:W0:Y:S07]  /*0010*/  S2R R3, SR_TID.Y ;  /* 0x0000000000037919 */ /* 0x000e2e0000002200 */
[----:B------:R-:W1:Y:S01]  /*0020*/  LDC R5, c[0x0][0x360] ;  /* 0x0000d800ff057b82 */ /* 0x000e620000000800 */
[----:B------:R-:W2:Y:S01]  /*0030*/  LDCU.64 UR6, c[0x0][0x398] ;  /* 0x00007300ff0677ac */ /* 0x000ea20008000a00 */
[----:B------:R-:W1:Y:S06]  /*0040*/  S2R R0, SR_TID.X ;  /* 0x0000000000007919 */ /* 0x000e6c0000002100 */
[----:B------:R-:W0:Y:S08]  /*0050*/  S2UR UR5, SR_CTAID.Y ;  /* 0x00000000000579c3 */ /* 0x000e300000002600 */
[----:B------:R-:W0:Y:S08]  /*0060*/  LDC R2, c[0x0][0x364] ;  /* 0x0000d900ff027b82 */ /* 0x000e300000000800 */
[----:B------:R-:W1:Y:S01]  /*0070*/  S2UR UR4, SR_CTAID.X ;  /* 0x00000000000479c3 */ /* 0x000e620000002500 */
[----:B0-----:R-:W-:-:S05]  /*0080*/  IMAD R3, R2, UR5, R3 ;  /* 0x0000000502037c24 */ /* 0x001fca000f8e0203 */
[----:B--2---:R-:W-:Y:S01]  /*0090*/  ISETP.GE.U32.AND P0, PT, R3, UR7, PT ;  /* 0x0000000703007c0c */ /* 0x004fe2000bf06070 */
[----:B-1----:R-:W-:-:S04]  /*00a0*/  IMAD R0, R5, UR4, R0 ;  /* 0x0000000405007c24 */ /* 0x002fc8000f8e0200 */
[----:B------:R-:W-:Y:S01]  /*00b0*/  IMAD R9, R3, UR6, R0 ;  /* 0x0000000603097c24 */ /* 0x000fe2000f8e0200 */
[----:B------:R-:W-:-:S13]  /*00c0*/  ISETP.GE.U32.OR P0, PT, R0, UR6, P0 ;  /* 0x0000000600007c0c */ /* 0x000fda0008706470 */
[----:B------:R-:W-:Y:S05]  /*00d0*/  @P0 EXIT ;  /* 0x000000000000094d */ /* 0x000fea0003800000 */
[----:B------:R-:W0:Y:S01]  /*00e0*/  LDC.64 R2, c[0x0][0x380] ;  /* 0x0000e000ff027b82 */ /* 0x000e220000000a00 */
[----:B------:R-:W1:Y:S07]  /*00f0*/  LDCU.64 UR4, c[0x0][0x358] ;  /* 0x00006b00ff0477ac */ /* 0x000e6e0008000a00 */
[----:B------:R-:W2:Y:S08]  /*0100*/  LDC.64 R4, c[0x0][0x388] ;  /* 0x0000e200ff047b82 */ /* 0x000eb00000000a00 */
[----:B------:R-:W3:Y:S01]  /*0110*/  LDC.64 R6, c[0x0][0x390] ;  /* 0x0000e400ff067b82 */ /* 0x000ee20000000a00 */
[----:B0-----:R-:W-:-:S06]  /*0120*/  IMAD.WIDE.U32 R2, R9, 0x4, R2 ;  /* 0x0000000409027825 */ /* 0x001fcc00078e0002 */
[----:B-1----:R-:W4:Y:S01]  /*0130*/  LDG.E R2, desc[UR4][R2.64] ;  /* 0x0000000402027981 */ /* 0x002f22000c1e1900 */
[----:B--2---:R-:W-:-:S06]  /*0140*/  IMAD.WIDE.U32 R4, R9, 0x4, R4 ;  /* 0x0000000409047825 */ /* 0x004fcc00078e0004 */
[----:B------:R-:W4:Y:S01]  /*0150*/  LDG.E R5, desc[UR4][R4.64] ;  /* 0x0000000404057981 */ /* 0x000f22000c1e1900 */
[----:B---3--:R-:W-:-:S04]  /*0160*/  IMAD.WIDE.U32 R6, R9, 0x4, R6 ;  /* 0x0000000409067825 */ /* 0x008fc800078e0006 */
[----:B----4-:R-:W-:-:S05]  /*0170*/  FADD R9, R2, R5 ;  /* 0x0000000502097221 */ /* 0x010fca0000000000 */
[----:B------:R-:W-:Y:S01]  /*0180*/  STG.E desc[UR4][R6.64], R9 ;  /* 0x0000000906007986 */ /* 0x000fe2000c101904 */
[----:B------:R-:W-:Y:S05]  /*0190*/  EXIT ;  /* 0x000000000000794d */ /* 0x000fea0003800000 */
.L_x_6:
        /* <DEDUP_REMOVED lines=14> */
.L_x_10:


//--------------------- .text._Z16printThreadIndexPiii --------------------------
	.section	.text._Z16printThreadIndexPiii,"ax",@progbits
	.align	128
        .global         _Z16printThreadIndexPiii
        .type           _Z16printThreadIndexPiii,@function
        .size           _Z16printThreadIndexPiii,(.L_x_11 - _Z16printThreadIndexPiii)
        .other          _Z16printThreadIndexPiii,@"STO_CUDA_ENTRY STV_DEFAULT"
_Z16printThreadIndexPiii:
.text._Z16printThreadIndexPiii:
[----:B------:R-:W0:Y:S01]  /*0000*/  LDC R1, c[0x0][0x37c] ;  /* 0x0000df00ff017b82 */ /* 0x000e220000000800 */
[----:B------:R-:W1:Y:S01]  /*0010*/  S2R R16, SR_TID.X ;  /* 0x0000000000107919 */ /* 0x000e620000002100 */
[----:B------:R-:W2:Y:S06]  /*0020*/  LDCU UR6, c[0x0][0x2fc] ;  /* 0x00005f80ff0677ac */ /* 0x000eac0008000800 */
[----:B------:R-:W3:Y:S01]  /*0030*/  LDC.64 R2, c[0x0][0x380] ;  /* 0x0000e000ff027b82 */ /* 0x000ee20000000a00 */
[----:B0-----:R-:W-:Y:S01]  /*0040*/  IADD3 R1, PT, PT, R1, -0x20, RZ ;  /* 0xffffffe001017810 */ /* 0x001fe20007ffe0ff */
[----:B------:R-:W1:Y:S01]  /*0050*/  S2R R18, SR_CTAID.X ;  /* 0x0000000000127919 */ /* 0x000e620000002500 */
[----:B------:R-:W1:Y:S01]  /*0060*/  LDCU UR7, c[0x0][0x360] ;  /* 0x00006c00ff0777ac */ /* 0x000e620008000800 */
[----:B------:R-:W0:Y:S01]  /*0070*/  S2R R17, SR_TID.Y ;  /* 0x0000000000117919 */ /* 0x000e220000002200 */
[----:B------:R-:W0:Y:S01]  /*0080*/  LDCU UR8, c[0x0][0x364] ;  /* 0x00006c80ff0877ac */ /* 0x000e220008000800 */
[----:B------:R-:W0:Y:S01]  /*0090*/  S2R R19, SR_CTAID.Y ;  /* 0x0000000000137919 */ /* 0x000e220000002600 */
[----:B------:R-:W4:Y:S01]  /*00a0*/  LDCU UR9, c[0x0][0x388] ;  /* 0x00007100ff0977ac */ /* 0x000f220008000800 */
[----:B------:R-:W5:Y:S01]  /*00b0*/  LDCU.64 UR4, c[0x0][0x358] ;  /* 0x00006b00ff0477ac */ /* 0x000f620008000a00 */
[----:B-1----:R-:W-:-:S02]  /*00c0*/  IMAD R8, R18, UR7, R16 ;  /* 0x0000000712087c24 */ /* 0x002fc4000f8e0210 */
[----:B0-----:R-:W-:-:S04]  /*00d0*/  IMAD R9, R19, UR8, R17 ;  /* 0x0000000813097c24 */ /* 0x001fc8000f8e0211 */
[----:B----4-:R-:W-:Y:S01]  /*00e0*/  IMAD R10, R9, UR9, R8 ;  /* 0x00000009090a7c24 */ /* 0x010fe2000f8e0208 */
[----:B------:R-:W-:Y:S01]  /*00f0*/  MOV R0, 0x8 ;  /* 0x0000000800007802 */ /* 0x000fe20000000f00 */
[----:B------:R0:W-:Y:S01]  /*0100*/  STL.128 [R1], R16 ;  /* 0x0000001001007387 */ /* 0x0001e20000100c00 */
[----:B------:R-:W1:Y:S01]  /*0110*/  LDCU.64 UR8, c[0x4][URZ] ;  /* 0x01000000ff0877ac */ /* 0x000e620008000a00 */
[----:B---3--:R-:W-:-:S05]  /*0120*/  IMAD.WIDE.U32 R2, R10, 0x4, R2 ;  /* 0x000000040a027825 */ /* 0x008fca00078e0002 */
[----:B-----5:R-:W3:Y:S01]  /*0130*/  LDG.E R11, desc[UR4][R2.64] ;  /* 0x00000004020b7981 */ /* 0x020ee2000c1e1900 */
[----:B------:R-:W4:Y:S01]  /*0140*/  LDCU UR4, c[0x0][0x2f8] ;  /* 0x00005f00ff0477ac */ /* 0x000f220008000800 */
[----:B------:R0:W0:Y:S01]  /*0150*/  LDC.64 R12, c[0x4][R0] ;  /* 0x01000000000c7b82 */ /* 0x0000220000000a00 */
[----:B-1----:R-:W-:Y:S02]  /*0160*/  MOV R4, UR8 ;  /* 0x0000000800047c02 */ /* 0x002fe40008000f00 */
[----:B------:R-:W-:Y:S02]  /*0170*/  MOV R5, UR9 ;  /* 0x0000000900057c02 */ /* 0x000fe40008000f00 */
[----:B----4-:R-:W-:-:S04]  /*0180*/  IADD3 R6, P0, PT, R1, UR4, RZ ;  /* 0x0000000401067c10 */ /* 0x010fc8000ff1e0ff */
[----:B--2---:R-:W-:Y:S01]  /*0190*/  IADD3.X R7, PT, PT, RZ, UR6, RZ, P0, !PT ;  /* 0x00000006ff077c10 */ /* 0x004fe200087fe4ff */
[----:B0--3--:R1:W-:Y:S08]  /*01a0*/  STL.128 [R1+0x10], R8 ;  /* 0x0000100801007387 */ /* 0x0093f00000100c00 */
[----:B------:R-:W-:-:S07]  /*01b0*/  LEPC R20, `(.L_x_7) ;  /* 0x000000001014794e */ /* 0x000fce0000000000 */
[----:B-1----:R-:W-:Y:S05]  /*01c0*/  CALL.ABS.NOINC R12 ;  /* 0x000000000c007343 */ /* 0x002fea0003c00000 */
.L_x_7:
[----:B------:R-:W-:Y:S05]  /*01d0*/  EXIT ;  /* 0x000000000000794d */ /* 0x000fea0003800000 */
.L_x_8:
        /* <DEDUP_REMOVED lines=10> */
.L_x_11:


//--------------------- .nv.global.init           --------------------------
	.section	.nv.global.init,"aw",@progbits
.nv.global.init:
	.type		$str,@object
	.size		$str,(.L_0 - $str)
$str:
        /*0000*/ 	.byte	0x74, 0x68, 0x72, 0x65, 0x61, 0x64, 0x5f, 0x69, 0x64, 0x20, 0x28, 0x25, 0x64, 0x2c, 0x25, 0x64
        /*0010*/ 	.byte	0x29, 0x20, 0x62, 0x6c, 0x6f, 0x63, 0x6b, 0x5f, 0x69, 0x64, 0x20, 0x28, 0x25, 0x64, 0x2c, 0x25
        /*0020*/ 	.byte	0x64, 0x29, 0x20, 0x63, 0x6f, 0x6f, 0x72, 0x64, 0x69, 0x6e, 0x61, 0x74, 0x65, 0x20, 0x28, 0x25
        /*0030*/ 	.byte	0x64, 0x2c, 0x25, 0x64, 0x29, 0x20, 0x67, 0x6c, 0x6f, 0x62, 0x61, 0x6c, 0x20, 0x69, 0x6e, 0x64
        /*0040*/ 	.byte	0x65, 0x78, 0x20, 0x25, 0x32, 0x64, 0x20, 0x69, 0x76, 0x61, 0x6c, 0x20, 0x25, 0x32, 0x64, 0x0a
        /*0050*/ 	.byte	0x00
.L_0:


//--------------------- .nv.shared.reserved.0     --------------------------
	.section	.nv.shared.reserved.0,"aw",@nobits
	.weak		__nv_reservedSMEM_offset_0_alias
	.size		__nv_reservedSMEM_offset_0_alias, 0, 64
	.other		__nv_reservedSMEM_offset_0_alias,@"STO_CUDA_RESERVED_SHARED STV_DEFAULT"
__nv_reservedSMEM_offset_0_alias:
	.zero		0
	.zero		64


//--------------------- .nv.constant0._Z16sumMatrixOnGPU1DPfS_S_ii --------------------------
	.section	.nv.constant0._Z16sumMatrixOnGPU1DPfS_S_ii,"a",@progbits
	.sectionflags	@""
	.align	4
.nv.constant0._Z16sumMatrixOnGPU1DPfS_S_ii:
	.zero		928


//--------------------- .nv.constant0._Z16sumMatrixOnGPU2DPfS_S_ii --------------------------
	.section	.nv.constant0._Z16sumMatrixOnGPU2DPfS_S_ii,"a",@progbits
	.sectionflags	@""
	.align	4
.nv.constant0._Z16sumMatrixOnGPU2DPfS_S_ii:
	.zero		928


//--------------------- .nv.constant0._Z16printThreadIndexPiii --------------------------
	.section	.nv.constant0._Z16printThreadIndexPiii,"a",@progbits
	.sectionflags	@""
	.align	4
.nv.constant0._Z16printThreadIndexPiii:
	.zero		912


//--------------------- SYMBOLS --------------------------

	.type		.nv.reservedSmem.offset0,@object
	.size		.nv.reservedSmem.offset0,0x4
	.type		vprintf,@function
